//
// Generated by NVIDIA NVVM Compiler
//
// Compiler Build ID: CL-36424714
// Cuda compilation tools, release 13.0, V13.0.88
// Based on NVVM 20.0.0
//

.version 9.0
.target sm_100
.address_size 64

	// .globl	_Z20kernel_divideStable2PfS_fi

.visible .entry _Z20kernel_divideStable2PfS_fi(
	.param .u64 .ptr .align 1 _Z20kernel_divideStable2PfS_fi_param_0,
	.param .u64 .ptr .align 1 _Z20kernel_divideStable2PfS_fi_param_1,
	.param .f32 _Z20kernel_divideStable2PfS_fi_param_2,
	.param .u32 _Z20kernel_divideStable2PfS_fi_param_3
)
{
	.reg .pred 	%p<3>;
	.reg .b32 	%r<7>;
	.reg .b32 	%f<5>;
	.reg .b64 	%rd<9>;

	ld.param.u64 	%rd2, [_Z20kernel_divideStable2PfS_fi_param_0];
	ld.param.u64 	%rd3, [_Z20kernel_divideStable2PfS_fi_param_1];
	ld.param.f32 	%f2, [_Z20kernel_divideStable2PfS_fi_param_2];
	ld.param.u32 	%r2, [_Z20kernel_divideStable2PfS_fi_param_3];
	mov.u32 	%r3, %ntid.x;
	mov.u32 	%r4, %ctaid.x;
	mov.u32 	%r5, %tid.x;
	mad.lo.s32 	%r1, %r3, %r4, %r5;
	setp.ge.s32 	%p1, %r1, %r2;
	@%p1 bra 	$L__BB0_4;
	cvta.to.global.u64 	%rd4, %rd3;
	mul.wide.s32 	%rd5, %r1, 4;
	add.s64 	%rd1, %rd4, %rd5;
	ld.global.f32 	%f1, [%rd1];
	setp.geu.f32 	%p2, %f1, %f2;
	@%p2 bra 	$L__BB0_3;
	mov.b32 	%r6, 0;
	st.global.u32 	[%rd1], %r6;
	bra.uni 	$L__BB0_4;
$L__BB0_3:
	cvta.to.global.u64 	%rd6, %rd2;
	add.s64 	%rd8, %rd6, %rd5;
	ld.global.f32 	%f3, [%rd8];
	div.rn.f32 	%f4, %f3, %f1;
	st.global.f32 	[%rd1], %f4;
$L__BB0_4:
	ret;

}
	// .globl	_Z23kernel_multiply_complexPfS_i
.visible .entry _Z23kernel_multiply_complexPfS_i(
	.param .u64 .ptr .align 1 _Z23kernel_multiply_complexPfS_i_param_0,
	.param .u64 .ptr .align 1 _Z23kernel_multiply_complexPfS_i_param_1,
	.param .u32 _Z23kernel_multiply_complexPfS_i_param_2
)
{
	.reg .pred 	%p<2>;
	.reg .b32 	%r<7>;
	.reg .b32 	%f<11>;
	.reg .b64 	%rd<8>;

	ld.param.u64 	%rd1, [_Z23kernel_multiply_complexPfS_i_param_0];
	ld.param.u64 	%rd2, [_Z23kernel_multiply_complexPfS_i_param_1];
	ld.param.u32 	%r2, [_Z23kernel_multiply_complexPfS_i_param_2];
	mov.u32 	%r3, %ntid.x;
	mov.u32 	%r4, %ctaid.x;
	mov.u32 	%r5, %tid.x;
	mad.lo.s32 	%r1, %r3, %r4, %r5;
	setp.ge.s32 	%p1, %r1, %r2;
	@%p1 bra 	$L__BB1_2;
	cvta.to.global.u64 	%rd3, %rd1;
	cvta.to.global.u64 	%rd4, %rd2;
	shl.b32 	%r6, %r1, 1;
	mul.wide.s32 	%rd5, %r6, 4;
	add.s64 	%rd6, %rd3, %rd5;
	ld.global.f32 	%f1, [%rd6];
	add.s64 	%rd7, %rd4, %rd5;
	ld.global.f32 	%f2, [%rd7];
	mul.f32 	%f3, %f1, %f2;
	ld.global.f32 	%f4, [%rd6+4];
	ld.global.f32 	%f5, [%rd7+4];
	mul.f32 	%f6, %f4, %f5;
	sub.f32 	%f7, %f3, %f6;
	st.global.f32 	[%rd6], %f7;
	ld.global.f32 	%f8, [%rd7+4];
	mul.f32 	%f9, %f2, %f4;
	fma.rn.f32 	%f10, %f1, %f8, %f9;
	st.global.f32 	[%rd6+4], %f10;
$L__BB1_2:
	ret;

}
	// .globl	_Z20kernel_multiply_realPfS_i
.visible .entry _Z20kernel_multiply_realPfS_i(
	.param .u64 .ptr .align 1 _Z20kernel_multiply_realPfS_i_param_0,
	.param .u64 .ptr .align 1 _Z20kernel_multiply_realPfS_i_param_1,
	.param .u32 _Z20kernel_multiply_realPfS_i_param_2
)
{
	.reg .pred 	%p<2>;
	.reg .b32 	%r<6>;
	.reg .b32 	%f<4>;
	.reg .b64 	%rd<8>;

	ld.param.u64 	%rd1, [_Z20kernel_multiply_realPfS_i_param_0];
	ld.param.u64 	%rd2, [_Z20kernel_multiply_realPfS_i_param_1];
	ld.param.u32 	%r2, [_Z20kernel_multiply_realPfS_i_param_2];
	mov.u32 	%r3, %ntid.x;
	mov.u32 	%r4, %ctaid.x;
	mov.u32 	%r5, %tid.x;
	mad.lo.s32 	%r1, %r3, %r4, %r5;
	setp.ge.s32 	%p1, %r1, %r2;
	@%p1 bra 	$L__BB2_2;
	cvta.to.global.u64 	%rd3, %rd2;
	cvta.to.global.u64 	%rd4, %rd1;
	mul.wide.s32 	%rd5, %r1, 4;
	add.s64 	%rd6, %rd3, %rd5;
	ld.global.f32 	%f1, [%rd6];
	add.s64 	%rd7, %rd4, %rd5;
	ld.global.f32 	%f2, [%rd7];
	mul.f32 	%f3, %f1, %f2;
	st.global.f32 	[%rd7], %f3;
$L__BB2_2:
	ret;

}
	// .globl	_Z19kernel_multiplyConjPfS_i
.visible .entry _Z19kernel_multiplyConjPfS_i(
	.param .u64 .ptr .align 1 _Z19kernel_multiplyConjPfS_i_param_0,
	.param .u64 .ptr .align 1 _Z19kernel_multiplyConjPfS_i_param_1,
	.param .u32 _Z19kernel_multiplyConjPfS_i_param_2
)
{
	.reg .pred 	%p<2>;
	.reg .b32 	%r<7>;
	.reg .b32 	%f<11>;
	.reg .b64 	%rd<8>;

	ld.param.u64 	%rd1, [_Z19kernel_multiplyConjPfS_i_param_0];
	ld.param.u64 	%rd2, [_Z19kernel_multiplyConjPfS_i_param_1];
	ld.param.u32 	%r2, [_Z19kernel_multiplyConjPfS_i_param_2];
	mov.u32 	%r3, %ntid.x;
	mov.u32 	%r4, %ctaid.x;
	mov.u32 	%r5, %tid.x;
	mad.lo.s32 	%r1, %r3, %r4, %r5;
	setp.ge.s32 	%p1, %r1, %r2;
	@%p1 bra 	$L__BB3_2;
	cvta.to.global.u64 	%rd3, %rd1;
	cvta.to.global.u64 	%rd4, %rd2;
	shl.b32 	%r6, %r1, 1;
	mul.wide.s32 	%rd5, %r6, 4;
	add.s64 	%rd6, %rd3, %rd5;
	ld.global.f32 	%f1, [%rd6];
	add.s64 	%rd7, %rd4, %rd5;
	ld.global.f32 	%f2, [%rd7];
	ld.global.f32 	%f3, [%rd6+4];
	ld.global.f32 	%f4, [%rd7+4];
	mul.f32 	%f5, %f3, %f4;
	fma.rn.f32 	%f6, %f1, %f2, %f5;
	st.global.f32 	[%rd6], %f6;
	ld.global.f32 	%f7, [%rd7+4];
	mul.f32 	%f8, %f2, %f3;
	mul.f32 	%f9, %f1, %f7;
	sub.f32 	%f10, %f8, %f9;
	st.global.f32 	[%rd6+4], %f10;
$L__BB3_2:
	ret;

}
	// .globl	_Z11kernel_copyPfS_i
.visible .entry _Z11kernel_copyPfS_i(
	.param .u64 .ptr .align 1 _Z11kernel_copyPfS_i_param_0,
	.param .u64 .ptr .align 1 _Z11kernel_copyPfS_i_param_1,
	.param .u32 _Z11kernel_copyPfS_i_param_2
)
{
	.reg .pred 	%p<2>;
	.reg .b32 	%r<6>;
	.reg .b32 	%f<2>;
	.reg .b64 	%rd<8>;

	ld.param.u64 	%rd1, [_Z11kernel_copyPfS_i_param_0];
	ld.param.u64 	%rd2, [_Z11kernel_copyPfS_i_param_1];
	ld.param.u32 	%r2, [_Z11kernel_copyPfS_i_param_2];
	mov.u32 	%r3, %ntid.x;
	mov.u32 	%r4, %ctaid.x;
	mov.u32 	%r5, %tid.x;
	mad.lo.s32 	%r1, %r3, %r4, %r5;
	setp.ge.s32 	%p1, %r1, %r2;
	@%p1 bra 	$L__BB4_2;
	cvta.to.global.u64 	%rd3, %rd2;
	cvta.to.global.u64 	%rd4, %rd1;
	mul.wide.s32 	%rd5, %r1, 4;
	add.s64 	%rd6, %rd3, %rd5;
	ld.global.f32 	%f1, [%rd6];
	add.s64 	%rd7, %rd4, %rd5;
	st.global.f32 	[%rd7], %f1;
$L__BB4_2:
	ret;

}


// ===== COMPILED SASS (sm_100) =====

	.target	sm_100

	.elftype	@"ET_EXEC"


//--------------------- .note.nv.tkinfo           --------------------------
	.section	.note.nv.tkinfo,"",@"SHT_NOTE"
	.sectionflags	@"SHF_NOTE_NV_TKINFO"
	.tkinfo
        /*0018*/ 	.word	0x00000002
        /*0030*/ 	.string	""
        /*0030*/ 	.string	"ptxas"
        /*0030*/ 	.string	"Cuda compilation tools, release 13.0, V13.0.88"
        /*0030*/ 	.string	"Build cuda_13.0.r13.0/compiler.36424714_0"
        /*0030*/ 	.string	"-arch sm_100 -m 64 "



//--------------------- .note.nv.cuinfo           --------------------------
	.section	.note.nv.cuinfo,"",@"SHT_NOTE"
	.sectionflags	@"SHF_NOTE_NV_CUINFO"
        /*0018*/ 	.short	0x0002
        /*001a*/ 	.short	0x0064
        /*001c*/ 	.short	0x0082
	.zero		2


//--------------------- .nv.info                  --------------------------
	.section	.nv.info,"",@"SHT_CUDA_INFO"
	.align	4


	//----- nvinfo : EIATTR_REGCOUNT
	.align		4
        /*0000*/ 	.byte	0x04, 0x2f
        /*0002*/ 	.short	(.L_1 - .L_0)
	.align		4
.L_0:
        /*0004*/ 	.word	index@(_Z20kernel_divideStable2PfS_fi)
        /*0008*/ 	.word	0x00000010


	//----- nvinfo : EIATTR_FRAME_SIZE
	.align		4
.L_1:
        /*000c*/ 	.byte	0x04, 0x11
        /*000e*/ 	.short	(.L_3 - .L_2)
	.align		4
.L_2:
        /*0010*/ 	.word	index@($__internal_0_$__cuda_sm3x_div_rn_noftz_f32_slowpath)
        /*0014*/ 	.word	0x00000000


	//----- nvinfo : EIATTR_FRAME_SIZE
	.align		4
.L_3:
        /*0018*/ 	.byte	0x04, 0x11
        /*001a*/ 	.short	(.L_5 - .L_4)
	.align		4
.L_4:
        /*001c*/ 	.word	index@(_Z20kernel_divideStable2PfS_fi)
        /*0020*/ 	.word	0x00000000


	//----- nvinfo : EIATTR_REGCOUNT
	.align		4
.L_5:
        /*0024*/ 	.byte	0x04, 0x2f
        /*0026*/ 	.short	(.L_7 - .L_6)
	.align		4
.L_6:
        /*0028*/ 	.word	index@(_Z23kernel_multiply_complexPfS_i)
        /*002c*/ 	.word	0x0000000e


	//----- nvinfo : EIATTR_FRAME_SIZE
	.align		4
.L_7:
        /*0030*/ 	.byte	0x04, 0x11
        /*0032*/ 	.short	(.L_9 - .L_8)
	.align		4
.L_8:
        /*0034*/ 	.word	index@(_Z23kernel_multiply_complexPfS_i)
        /*0038*/ 	.word	0x00000000


	//----- nvinfo : EIATTR_REGCOUNT
	.align		4
.L_9:
        /*003c*/ 	.byte	0x04, 0x2f
        /*003e*/ 	.short	(.L_11 - .L_10)
	.align		4
.L_10:
        /*0040*/ 	.word	index@(_Z20kernel_multiply_realPfS_i)
        /*0044*/ 	.word	0x0000000a


	//----- nvinfo : EIATTR_FRAME_SIZE
	.align		4
.L_11:
        /*0048*/ 	.byte	0x04, 0x11
        /*004a*/ 	.short	(.L_13 - .L_12)
	.align		4
.L_12:
        /*004c*/ 	.word	index@(_Z20kernel_multiply_realPfS_i)
        /*0050*/ 	.word	0x00000000


	//----- nvinfo : EIATTR_REGCOUNT
	.align		4
.L_13:
        /*0054*/ 	.byte	0x04, 0x2f
        /*0056*/ 	.short	(.L_15 - .L_14)
	.align		4
.L_14:
        /*0058*/ 	.word	index@(_Z19kernel_multiplyConjPfS_i)
        /*005c*/ 	.word	0x0000000e


	//----- nvinfo : EIATTR_FRAME_SIZE
	.align		4
.L_15:
        /*0060*/ 	.byte	0x04, 0x11
        /*0062*/ 	.short	(.L_17 - .L_16)
	.align		4
.L_16:
        /*0064*/ 	.word	index@(_Z19kernel_multiplyConjPfS_i)
        /*0068*/ 	.word	0x00000000


	//----- nvinfo : EIATTR_REGCOUNT
	.align		4
.L_17:
        /*006c*/ 	.byte	0x04, 0x2f
        /*006e*/ 	.short	(.L_19 - .L_18)
	.align		4
.L_18:
        /*0070*/ 	.word	index@(_Z11kernel_copyPfS_i)
        /*0074*/ 	.word	0x0000000a


	//----- nvinfo : EIATTR_FRAME_SIZE
	.align		4
.L_19:
        /*0078*/ 	.byte	0x04, 0x11
        /*007a*/ 	.short	(.L_21 - .L_20)
	.align		4
.L_20:
        /*007c*/ 	.word	index@(_Z11kernel_copyPfS_i)
        /*0080*/ 	.word	0x00000000


	//----- nvinfo : EIATTR_MIN_STACK_SIZE
	.align		4
.L_21:
        /*0084*/ 	.byte	0x04, 0x12
        /*0086*/ 	.short	(.L_23 - .L_22)
	.align		4
.L_22:
        /*0088*/ 	.word	index@(_Z11kernel_copyPfS_i)
        /*008c*/ 	.word	0x00000000


	//----- nvinfo : EIATTR_MIN_STACK_SIZE
	.align		4
.L_23:
        /*0090*/ 	.byte	0x04, 0x12
        /*0092*/ 	.short	(.L_25 - .L_24)
	.align		4
.L_24:
        /*0094*/ 	.word	index@(_Z19kernel_multiplyConjPfS_i)
        /*0098*/ 	.word	0x00000000


	//----- nvinfo : EIATTR_MIN_STACK_SIZE
	.align		4
.L_25:
        /*009c*/ 	.byte	0x04, 0x12
        /*009e*/ 	.short	(.L_27 - .L_26)
	.align		4
.L_26:
        /*00a0*/ 	.word	index@(_Z20kernel_multiply_realPfS_i)
        /*00a4*/ 	.word	0x00000000


	//----- nvinfo : EIATTR_MIN_STACK_SIZE
	.align		4
.L_27:
        /*00a8*/ 	.byte	0x04, 0x12
        /*00aa*/ 	.short	(.L_29 - .L_28)
	.align		4
.L_28:
        /*00ac*/ 	.word	index@(_Z23kernel_multiply_complexPfS_i)
        /*00b0*/ 	.word	0x00000000


	//----- nvinfo : EIATTR_MIN_STACK_SIZE
	.align		4
.L_29:
        /*00b4*/ 	.byte	0x04, 0x12
        /*00b6*/ 	.short	(.L_31 - .L_30)
	.align		4
.L_30:
        /*00b8*/ 	.word	index@(_Z20kernel_divideStable2PfS_fi)
        /*00bc*/ 	.word	0x00000000
.L_31:


//--------------------- .nv.compat                --------------------------
	.section	.nv.compat,"",@"SHT_CUDA_COMPAT_INFO"
	.align	4
        /*0000*/ 	.byte	0x02, 0x09, 0x00, 0x00, 0x02, 0x02, 0x01, 0x00, 0x02, 0x05, 0x05, 0x00, 0x03, 0x07, 0x01, 0x01
        /*0010*/ 	.byte	0x02, 0x03, 0x00, 0x00, 0x02, 0x06, 0x01, 0x00, 0x04, 0x0b, 0x08, 0x00, 0x01, 0x00, 0x00, 0x00
        /*0020*/ 	.byte	0x00, 0x00, 0x00, 0x00


//--------------------- .nv.info._Z11kernel_copyPfS_i --------------------------
	.section	.nv.info._Z11kernel_copyPfS_i,"",@"SHT_CUDA_INFO"
	.sectionflags	@""
	.align	4


	//----- nvinfo : EIATTR_CUDA_API_VERSION
	.align		4
        /*0000*/ 	.byte	0x04, 0x37
        /*0002*/ 	.short	(.L_33 - .L_32)
.L_32:
        /*0004*/ 	.word	0x00000082


	//----- nvinfo : EIATTR_KPARAM_INFO
	.align		4
.L_33:
        /*0008*/ 	.byte	0x04, 0x17
        /*000a*/ 	.short	(.L_35 - .L_34)
.L_34:
        /*000c*/ 	.word	0x00000000
        /*0010*/ 	.short	0x0002
        /*0012*/ 	.short	0x0010
        /*0014*/ 	.byte	0x00, 0xf0, 0x11, 0x00


	//----- nvinfo : EIATTR_KPARAM_INFO
	.align		4
.L_35:
        /*0018*/ 	.byte	0x04, 0x17
        /*001a*/ 	.short	(.L_37 - .L_36)
.L_36:
        /*001c*/ 	.word	0x00000000
        /*0020*/ 	.short	0x0001
        /*0022*/ 	.short	0x0008
        /*0024*/ 	.byte	0x00, 0xf5, 0x21, 0x00


	//----- nvinfo : EIATTR_KPARAM_INFO
	.align		4
.L_37:
        /*0028*/ 	.byte	0x04, 0x17
        /*002a*/ 	.short	(.L_39 - .L_38)
.L_38:
        /*002c*/ 	.word	0x00000000
        /*0030*/ 	.short	0x0000
        /*0032*/ 	.short	0x0000
        /*0034*/ 	.byte	0x00, 0xf5, 0x21, 0x00


	//----- nvinfo : EIATTR_SPARSE_MMA_MASK
	.align		4
.L_39:
        /*0038*/ 	.byte	0x03, 0x50
        /*003a*/ 	.short	0x0000


	//----- nvinfo : EIATTR_MAXREG_COUNT
	.align		4
        /*003c*/ 	.byte	0x03, 0x1b
        /*003e*/ 	.short	0x00ff


	//----- nvinfo : EIATTR_MERCURY_ISA_VERSION
	.align		4
        /*0040*/ 	.byte	0x03, 0x5f
        /*0042*/ 	.short	0x0101


	//----- nvinfo : EIATTR_VRC_CTA_INIT_COUNT
	.align		4
        /*0044*/ 	.byte	0x02, 0x4a
	.zero		1
	.zero		1


	//----- nvinfo : EIATTR_EXIT_INSTR_OFFSETS
	.align		4
        /*0048*/ 	.byte	0x04, 0x1c
        /*004a*/ 	.short	(.L_41 - .L_40)


	//   ....[0]....
.L_40:
        /*004c*/ 	.word	0x00000070


	//   ....[1]....
        /*0050*/ 	.word	0x000000f0


	//----- nvinfo : EIATTR_CBANK_PARAM_SIZE
	.align		4
.L_41:
        /*0054*/ 	.byte	0x03, 0x19
        /*0056*/ 	.short	0x0014


	//----- nvinfo : EIATTR_PARAM_CBANK
	.align		4
        /*0058*/ 	.byte	0x04, 0x0a
        /*005a*/ 	.short	(.L_43 - .L_42)
	.align		4
.L_42:
        /*005c*/ 	.word	index@(.nv.constant0._Z11kernel_copyPfS_i)
        /*0060*/ 	.short	0x0380
        /*0062*/ 	.short	0x0014


	//----- nvinfo : EIATTR_SW_WAR
	.align		4
.L_43:
        /*0064*/ 	.byte	0x04, 0x36
        /*0066*/ 	.short	(.L_45 - .L_44)
.L_44:
        /*0068*/ 	.word	0x00000008
.L_45:


//--------------------- .nv.info._Z19kernel_multiplyConjPfS_i --------------------------
	.section	.nv.info._Z19kernel_multiplyConjPfS_i,"",@"SHT_CUDA_INFO"
	.sectionflags	@""
	.align	4


	//----- nvinfo : EIATTR_CUDA_API_VERSION
	.align		4
        /*0000*/ 	.byte	0x04, 0x37
        /*0002*/ 	.short	(.L_47 - .L_46)
.L_46:
        /*0004*/ 	.word	0x00000082


	//----- nvinfo : EIATTR_KPARAM_INFO
	.align		4
.L_47:
        /*0008*/ 	.byte	0x04, 0x17
        /*000a*/ 	.short	(.L_49 - .L_48)
.L_48:
        /*000c*/ 	.word	0x00000000
        /*0010*/ 	.short	0x0002
        /*0012*/ 	.short	0x0010
        /*0014*/ 	.byte	0x00, 0xf0, 0x11, 0x00


	//----- nvinfo : EIATTR_KPARAM_INFO
	.align		4
.L_49:
        /*0018*/ 	.byte	0x04, 0x17
        /*001a*/ 	.short	(.L_51 - .L_50)
.L_50:
        /*001c*/ 	.word	0x00000000
        /*0020*/ 	.short	0x0001
        /*0022*/ 	.short	0x0008
        /*0024*/ 	.byte	0x00, 0xf5, 0x21, 0x00


	//----- nvinfo : EIATTR_KPARAM_INFO
	.align		4
.L_51:
        /*0028*/ 	.byte	0x04, 0x17
        /*002a*/ 	.short	(.L_53 - .L_52)
.L_52:
        /*002c*/ 	.word	0x00000000
        /*0030*/ 	.short	0x0000
        /*0032*/ 	.short	0x0000
        /*0034*/ 	.byte	0x00, 0xf5, 0x21, 0x00


	//----- nvinfo : EIATTR_SPARSE_MMA_MASK
	.align		4
.L_53:
        /*0038*/ 	.byte	0x03, 0x50
        /*003a*/ 	.short	0x0000


	//----- nvinfo : EIATTR_MAXREG_COUNT
	.align		4
        /*003c*/ 	.byte	0x03, 0x1b
        /*003e*/ 	.short	0x00ff


	//----- nvinfo : EIATTR_MERCURY_ISA_VERSION
	.align		4
        /*0040*/ 	.byte	0x03, 0x5f
        /*0042*/ 	.short	0x0101


	//----- nvinfo : EIATTR_VRC_CTA_INIT_COUNT
	.align		4
        /*0044*/ 	.byte	0x02, 0x4a
	.zero		1
	.zero		1


	//----- nvinfo : EIATTR_EXIT_INSTR_OFFSETS
	.align		4
        /*0048*/ 	.byte	0x04, 0x1c
        /*004a*/ 	.short	(.L_55 - .L_54)


	//   ....[0]....
.L_54:
        /*004c*/ 	.word	0x00000070


	//   ....[1]....
        /*0050*/ 	.word	0x00000190


	//----- nvinfo : EIATTR_CBANK_PARAM_SIZE
	.align		4
.L_55:
        /*0054*/ 	.byte	0x03, 0x19
        /*0056*/ 	.short	0x0014


	//----- nvinfo : EIATTR_PARAM_CBANK
	.align		4
        /*0058*/ 	.byte	0x04, 0x0a
        /*005a*/ 	.short	(.L_57 - .L_56)
	.align		4
.L_56:
        /*005c*/ 	.word	index@(.nv.constant0._Z19kernel_multiplyConjPfS_i)
        /*0060*/ 	.short	0x0380
        /*0062*/ 	.short	0x0014


	//----- nvinfo : EIATTR_SW_WAR
	.align		4
.L_57:
        /*0064*/ 	.byte	0x04, 0x36
        /*0066*/ 	.short	(.L_59 - .L_58)
.L_58:
        /*0068*/ 	.word	0x00000008
.L_59:


//--------------------- .nv.info._Z20kernel_multiply_realPfS_i --------------------------
	.section	.nv.info._Z20kernel_multiply_realPfS_i,"",@"SHT_CUDA_INFO"
	.sectionflags	@""
	.align	4


	//----- nvinfo : EIATTR_CUDA_API_VERSION
	.align		4
        /*0000*/ 	.byte	0x04, 0x37
        /*0002*/ 	.short	(.L_61 - .L_60)
.L_60:
        /*0004*/ 	.word	0x00000082


	//----- nvinfo : EIATTR_KPARAM_INFO
	.align		4
.L_61:
        /*0008*/ 	.byte	0x04, 0x17
        /*000a*/ 	.short	(.L_63 - .L_62)
.L_62:
        /*000c*/ 	.word	0x00000000
        /*0010*/ 	.short	0x0002
        /*0012*/ 	.short	0x0010
        /*0014*/ 	.byte	0x00, 0xf0, 0x11, 0x00


	//----- nvinfo : EIATTR_KPARAM_INFO
	.align		4
.L_63:
        /*0018*/ 	.byte	0x04, 0x17
        /*001a*/ 	.short	(.L_65 - .L_64)
.L_64:
        /*001c*/ 	.word	0x00000000
        /*0020*/ 	.short	0x0001
        /*0022*/ 	.short	0x0008
        /*0024*/ 	.byte	0x00, 0xf5, 0x21, 0x00


	//----- nvinfo : EIATTR_KPARAM_INFO
	.align		4
.L_65:
        /*0028*/ 	.byte	0x04, 0x17
        /*002a*/ 	.short	(.L_67 - .L_66)
.L_66:
        /*002c*/ 	.word	0x00000000
        /*0030*/ 	.short	0x0000
        /*0032*/ 	.short	0x0000
        /*0034*/ 	.byte	0x00, 0xf5, 0x21, 0x00


	//----- nvinfo : EIATTR_SPARSE_MMA_MASK
	.align		4
.L_67:
        /*0038*/ 	.byte	0x03, 0x50
        /*003a*/ 	.short	0x0000


	//----- nvinfo : EIATTR_MAXREG_COUNT
	.align		4
        /*003c*/ 	.byte	0x03, 0x1b
        /*003e*/ 	.short	0x00ff


	//----- nvinfo : EIATTR_MERCURY_ISA_VERSION
	.align		4
        /*0040*/ 	.byte	0x03, 0x5f
        /*0042*/ 	.short	0x0101


	//----- nvinfo : EIATTR_VRC_CTA_INIT_COUNT
	.align		4
        /*0044*/ 	.byte	0x02, 0x4a
	.zero		1
	.zero		1


	//----- nvinfo : EIATTR_EXIT_INSTR_OFFSETS
	.align		4
        /*0048*/ 	.byte	0x04, 0x1c
        /*004a*/ 	.short	(.L_69 - .L_68)


	//   ....[0]....
.L_68:
        /*004c*/ 	.word	0x00000070


	//   ....[1]....
        /*0050*/ 	.word	0x00000110


	//----- nvinfo : EIATTR_CBANK_PARAM_SIZE
	.align		4
.L_69:
        /*0054*/ 	.byte	0x03, 0x19
        /*0056*/ 	.short	0x0014


	//----- nvinfo : EIATTR_PARAM_CBANK
	.align		4
        /*0058*/ 	.byte	0x04, 0x0a
        /*005a*/ 	.short	(.L_71 - .L_70)
	.align		4
.L_70:
        /*005c*/ 	.word	index@(.nv.constant0._Z20kernel_multiply_realPfS_i)
        /*0060*/ 	.short	0x0380
        /*0062*/ 	.short	0x0014


	//----- nvinfo : EIATTR_SW_WAR
	.align		4
.L_71:
        /*0064*/ 	.byte	0x04, 0x36
        /*0066*/ 	.short	(.L_73 - .L_72)
.L_72:
        /*0068*/ 	.word	0x00000008
.L_73:


//--------------------- .nv.info._Z23kernel_multiply_complexPfS_i --------------------------
	.section	.nv.info._Z23kernel_multiply_complexPfS_i,"",@"SHT_CUDA_INFO"
	.sectionflags	@""
	.align	4


	//----- nvinfo : EIATTR_CUDA_API_VERSION
	.align		4
        /*0000*/ 	.byte	0x04, 0x37
        /*0002*/ 	.short	(.L_75 - .L_74)
.L_74:
        /*0004*/ 	.word	0x00000082


	//----- nvinfo : EIATTR_KPARAM_INFO
	.align		4
.L_75:
        /*0008*/ 	.byte	0x04, 0x17
        /*000a*/ 	.short	(.L_77 - .L_76)
.L_76:
        /*000c*/ 	.word	0x00000000
        /*0010*/ 	.short	0x0002
        /*0012*/ 	.short	0x0010
        /*0014*/ 	.byte	0x00, 0xf0, 0x11, 0x00


	//----- nvinfo : EIATTR_KPARAM_INFO
	.align		4
.L_77:
        /*0018*/ 	.byte	0x04, 0x17
        /*001a*/ 	.short	(.L_79 - .L_78)
.L_78:
        /*001c*/ 	.word	0x00000000
        /*0020*/ 	.short	0x0001
        /*0022*/ 	.short	0x0008
        /*0024*/ 	.byte	0x00, 0xf5, 0x21, 0x00


	//----- nvinfo : EIATTR_KPARAM_INFO
	.align		4
.L_79:
        /*0028*/ 	.byte	0x04, 0x17
        /*002a*/ 	.short	(.L_81 - .L_80)
.L_80:
        /*002c*/ 	.word	0x00000000
        /*0030*/ 	.short	0x0000
        /*0032*/ 	.short	0x0000
        /*0034*/ 	.byte	0x00, 0xf5, 0x21, 0x00


	//----- nvinfo : EIATTR_SPARSE_MMA_MASK
	.align		4
.L_81:
        /*0038*/ 	.byte	0x03, 0x50
        /*003a*/ 	.short	0x0000


	//----- nvinfo : EIATTR_MAXREG_COUNT
	.align		4
        /*003c*/ 	.byte	0x03, 0x1b
        /*003e*/ 	.short	0x00ff


	//----- nvinfo : EIATTR_MERCURY_ISA_VERSION
	.align		4
        /*0040*/ 	.byte	0x03, 0x5f
        /*0042*/ 	.short	0x0101


	//----- nvinfo : EIATTR_VRC_CTA_INIT_COUNT
	.align		4
        /*0044*/ 	.byte	0x02, 0x4a
	.zero		1
	.zero		1


	//----- nvinfo : EIATTR_EXIT_INSTR_OFFSETS
	.align		4
        /*0048*/ 	.byte	0x04, 0x1c
        /*004a*/ 	.short	(.L_83 - .L_82)


	//   ....[0]....
.L_82:
        /*004c*/ 	.word	0x00000070


	//   ....[1]....
        /*0050*/ 	.word	0x00000190


	//----- nvinfo : EIATTR_CBANK_PARAM_SIZE
	.align		4
.L_83:
        /*0054*/ 	.byte	0x03, 0x19
        /*0056*/ 	.short	0x0014


	//----- nvinfo : EIATTR_PARAM_CBANK
	.align		4
        /*0058*/ 	.byte	0x04, 0x0a
        /*005a*/ 	.short	(.L_85 - .L_84)
	.align		4
.L_84:
        /*005c*/ 	.word	index@(.nv.constant0._Z23kernel_multiply_complexPfS_i)
        /*0060*/ 	.short	0x0380
        /*0062*/ 	.short	0x0014


	//----- nvinfo : EIATTR_SW_WAR
	.align		4
.L_85:
        /*0064*/ 	.byte	0x04, 0x36
        /*0066*/ 	.short	(.L_87 - .L_86)
.L_86:
        /*0068*/ 	.word	0x00000008
.L_87:


//--------------------- .nv.info._Z20kernel_divideStable2PfS_fi --------------------------
	.section	.nv.info._Z20kernel_divideStable2PfS_fi,"",@"SHT_CUDA_INFO"
	.sectionflags	@""
	.align	4


	//----- nvinfo : EIATTR_CUDA_API_VERSION
	.align		4
        /*0000*/ 	.byte	0x04, 0x37
        /*0002*/ 	.short	(.L_89 - .L_88)
.L_88:
        /*0004*/ 	.word	0x00000082


	//----- nvinfo : EIATTR_KPARAM_INFO
	.align		4
.L_89:
        /*0008*/ 	.byte	0x04, 0x17
        /*000a*/ 	.short	(.L_91 - .L_90)
.L_90:
        /*000c*/ 	.word	0x00000000
        /*0010*/ 	.short	0x0003
        /*0012*/ 	.short	0x0014
        /*0014*/ 	.byte	0x00, 0xf0, 0x11, 0x00


	//----- nvinfo : EIATTR_KPARAM_INFO
	.align		4
.L_91:
        /*0018*/ 	.byte	0x04, 0x17
        /*001a*/ 	.short	(.L_93 - .L_92)
.L_92:
        /*001c*/ 	.word	0x00000000
        /*0020*/ 	.short	0x0002
        /*0022*/ 	.short	0x0010
        /*0024*/ 	.byte	0x00, 0xf0, 0x11, 0x00


	//----- nvinfo : EIATTR_KPARAM_INFO
	.align		4
.L_93:
        /*0028*/ 	.byte	0x04, 0x17
        /*002a*/ 	.short	(.L_95 - .L_94)
.L_94:
        /*002c*/ 	.word	0x00000000
        /*0030*/ 	.short	0x0001
        /*0032*/ 	.short	0x0008
        /*0034*/ 	.byte	0x00, 0xf5, 0x21, 0x00


	//----- nvinfo : EIATTR_KPARAM_INFO
	.align		4
.L_95:
        /*0038*/ 	.byte	0x04, 0x17
        /*003a*/ 	.short	(.L_97 - .L_96)
.L_96:
        /*003c*/ 	.word	0x00000000
        /*0040*/ 	.short	0x0000
        /*0042*/ 	.short	0x0000
        /*0044*/ 	.byte	0x00, 0xf5, 0x21, 0x00


	//----- nvinfo : EIATTR_SPARSE_MMA_MASK
	.align		4
.L_97:
        /*0048*/ 	.byte	0x03, 0x50
        /*004a*/ 	.short	0x0000


	//----- nvinfo : EIATTR_MAXREG_COUNT
	.align		4
        /*004c*/ 	.byte	0x03, 0x1b
        /*004e*/ 	.short	0x00ff


	//----- nvinfo : EIATTR_MERCURY_ISA_VERSION
	.align		4
        /*0050*/ 	.byte	0x03, 0x5f
        /*0052*/ 	.short	0x0101


	//----- nvinfo : EIATTR_VRC_CTA_INIT_COUNT
	.align		4
        /*0054*/ 	.byte	0x02, 0x4a
	.zero		1
	.zero		1


	//----- nvinfo : EIATTR_EXIT_INSTR_OFFSETS
	.align		4
        /*0058*/ 	.byte	0x04, 0x1c
        /*005a*/ 	.short	(.L_99 - .L_98)


	//   ....[0]....
.L_98:
        /*005c*/ 	.word	0x00000070


	//   ....[1]....
        /*0060*/ 	.word	0x000000f0


	//   ....[2]....
        /*0064*/ 	.word	0x00000210


	//----- nvinfo : EIATTR_CRS_STACK_SIZE
	.align		4
.L_99:
        /*0068*/ 	.byte	0x04, 0x1e
        /*006a*/ 	.short	(.L_101 - .L_100)
.L_100:
        /*006c*/ 	.word	0x00000000


	//----- nvinfo : EIATTR_CBANK_PARAM_SIZE
	.align		4
.L_101:
        /*0070*/ 	.byte	0x03, 0x19
        /*0072*/ 	.short	0x0018


	//----- nvinfo : EIATTR_PARAM_CBANK
	.align		4
        /*0074*/ 	.byte	0x04, 0x0a
        /*0076*/ 	.short	(.L_103 - .L_102)
	.align		4
.L_102:
        /*0078*/ 	.word	index@(.nv.constant0._Z20kernel_divideStable2PfS_fi)
        /*007c*/ 	.short	0x0380
        /*007e*/ 	.short	0x0018


	//----- nvinfo : EIATTR_SW_WAR
	.align		4
.L_103:
        /*0080*/ 	.byte	0x04, 0x36
        /*0082*/ 	.short	(.L_105 - .L_104)
.L_104:
        /*0084*/ 	.word	0x00000008
.L_105:


//--------------------- .nv.callgraph             --------------------------
	.section	.nv.callgraph,"",@"SHT_CUDA_CALLGRAPH"
	.align	4
	.sectionentsize	8
	.align		4
        /*0000*/ 	.word	0x00000000
	.align		4
        /*0004*/ 	.word	0xffffffff
	.align		4
        /*0008*/ 	.word	0x00000000
	.align		4
        /*000c*/ 	.word	0xfffffffe
	.align		4
        /*0010*/ 	.word	0x00000000
	.align		4
        /*0014*/ 	.word	0xfffffffd
	.align		4
        /*0018*/ 	.word	0x00000000
	.align		4
        /*001c*/ 	.word	0xfffffffc


//--------------------- .text._Z11kernel_copyPfS_i --------------------------
	.section	.text._Z11kernel_copyPfS_i,"ax",@progbits
	.align	128
        .global         _Z11kernel_copyPfS_i
        .type           _Z11kernel_copyPfS_i,@function
        .size           _Z11kernel_copyPfS_i,(.L_x_19 - _Z11kernel_copyPfS_i)
        .other          _Z11kernel_copyPfS_i,@"STO_CUDA_ENTRY STV_DEFAULT"
_Z11kernel_copyPfS_i:
.text._Z11kernel_copyPfS_i:
[----:B------:R-:W-:Y:S01]  /*0000*/  LDC R1, c[0x0][0x37c] ;  /* 0x0000df00ff017b82 */ /* 0x000fe20000000800 */
[----:B------:R-:W0:Y:S01]  /*0010*/  S2R R7, SR_CTAID.X ;  /* 0x0000000000077919 */ /* 0x000e220000002500 */
[----:B------:R-:W0:Y:S01]  /*0020*/  LDCU UR4, c[0x0][0x360] ;  /* 0x00006c00ff0477ac */ /* 0x000e220008000800 */
[----:B------:R-:W0:Y:S01]  /*0030*/  S2R R0, SR_TID.X ;  /* 0x0000000000007919 */ /* 0x000e220000002100 */
[----:B------:R-:W1:Y:S01]  /*0040*/  LDCU UR5, c[0x0][0x390] ;  /* 0x00007200ff0577ac */ /* 0x000e620008000800 */
[----:B0-----:R-:W-:-:S05]  /*0050*/  IMAD R7, R7, UR4, R0 ;  /* 0x0000000407077c24 */ /* 0x001fca000f8e0200 */
[----:B-1----:R-:W-:-:S13]  /*0060*/  ISETP.GE.AND P0, PT, R7, UR5, PT ;  /* 0x0000000507007c0c */ /* 0x002fda000bf06270 */
[----:B------:R-:W-:Y:S05]  /*0070*/  @P0 EXIT ;  /* 0x000000000000094d */ /* 0x000fea0003800000 */
[----:B------:R-:W0:Y:S01]  /*0080*/  LDC.64 R2, c[0x0][0x388] ;  /* 0x0000e200ff027b82 */ /* 0x000e220000000a00 */
[----:B------:R-:W1:Y:S07]  /*0090*/  LDCU.64 UR4, c[0x0][0x358] ;  /* 0x00006b00ff0477ac */ /* 0x000e6e0008000a00 */
[----:B------:R-:W2:Y:S01]  /*00a0*/  LDC.64 R4, c[0x0][0x380] ;  /* 0x0000e000ff047b82 */ /* 0x000ea20000000a00 */
[----:B0-----:R-:W-:-:S06]  /*00b0*/  IMAD.WIDE R2, R7, 0x4, R2 ;  /* 0x0000000407027825 */ /* 0x001fcc00078e0202 */
[----:B-1----:R-:W3:Y:S01]  /*00c0*/  LDG.E R3, desc[UR4][R2.64] ;  /* 0x0000000402037981 */ /* 0x002ee2000c1e1900 */
[----:B--2---:R-:W-:-:S05]  /*00d0*/  IMAD.WIDE R4, R7, 0x4, R4 ;  /* 0x0000000407047825 */ /* 0x004fca00078e0204 */
[----:B---3--:R-:W-:Y:S01]  /*00e0*/  STG.E desc[UR4][R4.64], R3 ;  /* 0x0000000304007986 */ /* 0x008fe2000c101904 */
[----:B------:R-:W-:Y:S05]  /*00f0*/  EXIT ;  /* 0x000000000000794d */ /* 0x000fea0003800000 */
.L_x_0:
[----:B------:R-:W-:-:S00]  /*0100*/  BRA `(.L_x_0) ;  /* 0xfffffffc00fc7947 */ /* 0x000fc0000383ffff */
[----:B------:R-:W-:-:S00]  /*0110*/  NOP ;  /* 0x0000000000007918 */ /* 0x000fc00000000000 */
        /* <DEDUP_REMOVED lines=14> */
.L_x_19:


//--------------------- .text._Z19kernel_multiplyConjPfS_i --------------------------
	.section	.text._Z19kernel_multiplyConjPfS_i,"ax",@progbits
	.align	128
        .global         _Z19kernel_multiplyConjPfS_i
        .type           _Z19kernel_multiplyConjPfS_i,@function
        .size           _Z19kernel_multiplyConjPfS_i,(.L_x_20 - _Z19kernel_multiplyConjPfS_i)
        .other          _Z19kernel_multiplyConjPfS_i,@"STO_CUDA_ENTRY STV_DEFAULT"
_Z19kernel_multiplyConjPfS_i:
.text._Z19kernel_multiplyConjPfS_i:
        /* <DEDUP_REMOVED lines=9> */
[----:B------:R-:W1:Y:S01]  /*0090*/  LDCU.64 UR4, c[0x0][0x358] ;  /* 0x00006b00ff0477ac */ /* 0x000e620008000a00 */
[----:B------:R-:W-:-:S06]  /*00a0*/  SHF.L.U32 R7, R0, 0x1, RZ ;  /* 0x0000000100077819 */ /* 0x000fcc00000006ff */
[----:B------:R-:W2:Y:S01]  /*00b0*/  LDC.64 R4, c[0x0][0x388] ;  /* 0x0000e200ff047b82 */ /* 0x000ea20000000a00 */
[----:B0-----:R-:W-:-:S05]  /*00c0*/  IMAD.WIDE R2, R7, 0x4, R2 ;  /* 0x0000000407027825 */ /* 0x001fca00078e0202 */
[----:B-1----:R-:W3:Y:S01]  /*00d0*/  LDG.E R6, desc[UR4][R2.64+0x4] ;  /* 0x0000040402067981 */ /* 0x002ee2000c1e1900 */
[----:B--2---:R-:W-:-:S03]  /*00e0*/  IMAD.WIDE R4, R7, 0x4, R4 ;  /* 0x0000000407047825 */ /* 0x004fc600078e0204 */
[----:B------:R-:W2:Y:S04]  /*00f0*/  LDG.E R0, desc[UR4][R2.64] ;  /* 0x0000000402007981 */ /* 0x000ea8000c1e1900 */
[----:B------:R-:W3:Y:S04]  /*0100*/  LDG.E R9, desc[UR4][R4.64+0x4] ;  /* 0x0000040404097981 */ /* 0x000ee8000c1e1900 */
[----:B------:R-:W2:Y:S01]  /*0110*/  LDG.E R7, desc[UR4][R4.64] ;  /* 0x0000000404077981 */ /* 0x000ea2000c1e1900 */
[----:B---3--:R-:W-:-:S04]  /*0120*/  FMUL R9, R6, R9 ;  /* 0x0000000906097220 */ /* 0x008fc80000400000 */
[----:B--2---:R-:W-:-:S05]  /*0130*/  FFMA R9, R0, R7, R9 ;  /* 0x0000000700097223 */ /* 0x004fca0000000009 */
[----:B------:R-:W-:Y:S04]  /*0140*/  STG.E desc[UR4][R2.64], R9 ;  /* 0x0000000902007986 */ /* 0x000fe8000c101904 */
[----:B------:R-:W2:Y:S02]  /*0150*/  LDG.E R11, desc[UR4][R4.64+0x4] ;  /* 0x00000404040b7981 */ /* 0x000ea4000c1e1900 */
[----:B--2---:R-:W-:-:S04]  /*0160*/  FMUL R0, R0, R11 ;  /* 0x0000000b00007220 */ /* 0x004fc80000400000 */
[----:B------:R-:W-:-:S05]  /*0170*/  FFMA R7, R7, R6, -R0 ;  /* 0x0000000607077223 */ /* 0x000fca0000000800 */
[----:B------:R-:W-:Y:S01]  /*0180*/  STG.E desc[UR4][R2.64+0x4], R7 ;  /* 0x0000040702007986 */ /* 0x000fe2000c101904 */
[----:B------:R-:W-:Y:S05]  /*0190*/  EXIT ;  /* 0x000000000000794d */ /* 0x000fea0003800000 */
.L_x_1:
        /* <DEDUP_REMOVED lines=14> */
.L_x_20:


//--------------------- .text._Z20kernel_multiply_realPfS_i --------------------------
	.section	.text._Z20kernel_multiply_realPfS_i,"ax",@progbits
	.align	128
        .global         _Z20kernel_multiply_realPfS_i
        .type           _Z20kernel_multiply_realPfS_i,@function
        .size           _Z20kernel_multiply_realPfS_i,(.L_x_21 - _Z20kernel_multiply_realPfS_i)
        .other          _Z20kernel_multiply_realPfS_i,@"STO_CUDA_ENTRY STV_DEFAULT"
_Z20kernel_multiply_realPfS_i:
.text._Z20kernel_multiply_realPfS_i:
        /* <DEDUP_REMOVED lines=14> */
[----:B------:R-:W3:Y:S02]  /*00e0*/  LDG.E R7, desc[UR4][R4.64] ;  /* 0x0000000404077981 */ /* 0x000ee4000c1e1900 */
[----:B---3--:R-:W-:-:S05]  /*00f0*/  FMUL R7, R2, R7 ;  /* 0x0000000702077220 */ /* 0x008fca0000400000 */
[----:B------:R-:W-:Y:S01]  /*0100*/  STG.E desc[UR4][R4.64], R7 ;  /* 0x0000000704007986 */ /* 0x000fe2000c101904 */
[----:B------:R-:W-:Y:S05]  /*0110*/  EXIT ;  /* 0x000000000000794d */ /* 0x000fea0003800000 */
.L_x_2:
        /* <DEDUP_REMOVED lines=14> */
.L_x_21:


//--------------------- .text._Z23kernel_multiply_complexPfS_i --------------------------
	.section	.text._Z23kernel_multiply_complexPfS_i,"ax",@progbits
	.align	128
        .global         _Z23kernel_multiply_complexPfS_i
        .type           _Z23kernel_multiply_complexPfS_i,@function
        .size           _Z23kernel_multiply_complexPfS_i,(.L_x_22 - _Z23kernel_multiply_complexPfS_i)
        .other          _Z23kernel_multiply_complexPfS_i,@"STO_CUDA_ENTRY STV_DEFAULT"
_Z23kernel_multiply_complexPfS_i:
.text._Z23kernel_multiply_complexPfS_i:
        /* <DEDUP_REMOVED lines=19> */
[----:B--2---:R-:W-:-:S05]  /*0130*/  FFMA R9, R0, R7, -R9 ;  /* 0x0000000700097223 */ /* 0x004fca0000000809 */
[----:B------:R-:W-:Y:S04]  /*0140*/  STG.E desc[UR4][R2.64], R9 ;  /* 0x0000000902007986 */ /* 0x000fe8000c101904 */
[----:B------:R-:W2:Y:S01]  /*0150*/  LDG.E R11, desc[UR4][R4.64+0x4] ;  /* 0x00000404040b7981 */ /* 0x000ea2000c1e1900 */
[----:B------:R-:W-:-:S04]  /*0160*/  FMUL R7, R7, R6 ;  /* 0x0000000607077220 */ /* 0x000fc80000400000 */
[----:B--2---:R-:W-:-:S05]  /*0170*/  FFMA R7, R0, R11, R7 ;  /* 0x0000000b00077223 */ /* 0x004fca0000000007 */
[----:B------:R-:W-:Y:S01]  /*0180*/  STG.E desc[UR4][R2.64+0x4], R7 ;  /* 0x0000040702007986 */ /* 0x000fe2000c101904 */
[----:B------:R-:W-:Y:S05]  /*0190*/  EXIT ;  /* 0x000000000000794d */ /* 0x000fea0003800000 */
.L_x_3:
        /* <DEDUP_REMOVED lines=14> */
.L_x_22:


//--------------------- .text._Z20kernel_divideStable2PfS_fi --------------------------
	.section	.text._Z20kernel_divideStable2PfS_fi,"ax",@progbits
	.align	128
        .global         _Z20kernel_divideStable2PfS_fi
        .type           _Z20kernel_divideStable2PfS_fi,@function
        .size           _Z20kernel_divideStable2PfS_fi,(.L_x_18 - _Z20kernel_divideStable2PfS_fi)
        .other          _Z20kernel_divideStable2PfS_fi,@"STO_CUDA_ENTRY STV_DEFAULT"
_Z20kernel_divideStable2PfS_fi:
.text._Z20kernel_divideStable2PfS_fi:
        /* <DEDUP_REMOVED lines=10> */
[----:B------:R-:W2:Y:S01]  /*00a0*/  LDCU UR6, c[0x0][0x390] ;  /* 0x00007200ff0677ac */ /* 0x000ea20008000800 */
[----:B0-----:R-:W-:-:S05]  /*00b0*/  IMAD.WIDE R4, R7, 0x4, R4 ;  /* 0x0000000407047825 */ /* 0x001fca00078e0204 */
[----:B-1----:R-:W2:Y:S02]  /*00c0*/  LDG.E R9, desc[UR4][R4.64] ;  /* 0x0000000404097981 */ /* 0x002ea4000c1e1900 */
[----:B--2---:R-:W-:-:S13]  /*00d0*/  FSETP.GEU.AND P0, PT, R9, UR6, PT ;  /* 0x0000000609007c0b */ /* 0x004fda000bf0e000 */
[----:B------:R0:W-:Y:S01]  /*00e0*/  @!P0 STG.E desc[UR4][R4.64], RZ ;  /* 0x000000ff04008986 */ /* 0x0001e2000c101904 */
[----:B------:R-:W-:Y:S05]  /*00f0*/  @!P0 EXIT ;  /* 0x000000000000894d */ /* 0x000fea0003800000 */
[----:B------:R-:W1:Y:S02]  /*0100*/  LDC.64 R2, c[0x0][0x380] ;  /* 0x0000e000ff027b82 */ /* 0x000e640000000a00 */
[----:B-1----:R-:W-:-:S05]  /*0110*/  IMAD.WIDE R2, R7, 0x4, R2 ;  /* 0x0000000407027825 */ /* 0x002fca00078e0202 */
[----:B------:R-:W2:Y:S01]  /*0120*/  LDG.E R0, desc[UR4][R2.64] ;  /* 0x0000000402007981 */ /* 0x000ea2000c1e1900 */
[----:B------:R-:W1:Y:S01]  /*0130*/  MUFU.RCP R6, R9 ;  /* 0x0000000900067308 */ /* 0x000e620000001000 */
[----:B------:R-:W-:Y:S01]  /*0140*/  BSSY.RECONVERGENT B0, `(.L_x_4) ;  /* 0x000000b000007945 */ /* 0x000fe20003800200 */
[----:B-1----:R-:W-:-:S04]  /*0150*/  FFMA R7, -R9, R6, 1 ;  /* 0x3f80000009077423 */ /* 0x002fc80000000106 */
[----:B------:R-:W-:Y:S02]  /*0160*/  FFMA R7, R6, R7, R6 ;  /* 0x0000000706077223 */ /* 0x000fe40000000006 */
[----:B--2---:R-:W1:Y:S02]  /*0170*/  FCHK P0, R0, R9 ;  /* 0x0000000900007302 */ /* 0x004e640000000000 */
[----:B------:R-:W-:-:S04]  /*0180*/  FFMA R6, R0, R7, RZ ;  /* 0x0000000700067223 */ /* 0x000fc800000000ff */
[----:B------:R-:W-:-:S04]  /*0190*/  FFMA R8, -R9, R6, R0 ;  /* 0x0000000609087223 */ /* 0x000fc80000000100 */
[----:B------:R-:W-:Y:S01]  /*01a0*/  FFMA R7, R7, R8, R6 ;  /* 0x0000000807077223 */ /* 0x000fe20000000006 */
[----:B-1----:R-:W-:Y:S06]  /*01b0*/  @!P0 BRA `(.L_x_5) ;  /* 0x00000000000c8947 */ /* 0x002fec0003800000 */
[----:B------:R-:W-:-:S07]  /*01c0*/  MOV R2, 0x1e0 ;  /* 0x000001e000027802 */ /* 0x000fce0000000f00 */
[----:B0-----:R-:W-:Y:S05]  /*01d0*/  CALL.REL.NOINC `($__internal_0_$__cuda_sm3x_div_rn_noftz_f32_slowpath) ;  /* 0x0000000000107944 */ /* 0x001fea0003c00000 */
[----:B------:R-:W-:-:S07]  /*01e0*/  IMAD.MOV.U32 R7, RZ, RZ, R0 ;  /* 0x000000ffff077224 */ /* 0x000fce00078e0000 */
.L_x_5:
[----:B------:R-:W-:Y:S05]  /*01f0*/  BSYNC.RECONVERGENT B0 ;  /* 0x0000000000007941 */ /* 0x000fea0003800200 */
.L_x_4:
[----:B------:R-:W-:Y:S01]  /*0200*/  STG.E desc[UR4][R4.64], R7 ;  /* 0x0000000704007986 */ /* 0x000fe2000c101904 */
[----:B------:R-:W-:Y:S05]  /*0210*/  EXIT ;  /* 0x000000000000794d */ /* 0x000fea0003800000 */
        .weak           $__internal_0_$__cuda_sm3x_div_rn_noftz_f32_slowpath
        .type           $__internal_0_$__cuda_sm3x_div_rn_noftz_f32_slowpath,@function
        .size           $__internal_0_$__cuda_sm3x_div_rn_noftz_f32_slowpath,(.L_x_18 - $__internal_0_$__cuda_sm3x_div_rn_noftz_f32_slowpath)
$__internal_0_$__cuda_sm3x_div_rn_noftz_f32_slowpath:
[----:B------:R-:W-:Y:S01]  /*0220*/  SHF.R.U32.HI R6, RZ, 0x17, R9 ;  /* 0x00000017ff067819 */ /* 0x000fe20000011609 */
[----:B------:R-:W-:Y:S01]  /*0230*/  BSSY.RECONVERGENT B1, `(.L_x_6) ;  /* 0x0000064000017945 */ /* 0x000fe20003800200 */
[--C-:B------:R-:W-:Y:S01]  /*0240*/  SHF.R.U32.HI R3, RZ, 0x17, R0.reuse ;  /* 0x00000017ff037819 */ /* 0x100fe20000011600 */
[----:B------:R-:W-:Y:S01]  /*0250*/  IMAD.MOV.U32 R8, RZ, RZ, R0 ;  /* 0x000000ffff087224 */ /* 0x000fe200078e0000 */
[----:B------:R-:W-:Y:S02]  /*0260*/  LOP3.LUT R7, R6, 0xff, RZ, 0xc0, !PT ;  /* 0x000000ff06077812 */ /* 0x000fe400078ec0ff */
[----:B------:R-:W-:-:S03]  /*0270*/  LOP3.LUT R6, R3, 0xff, RZ, 0xc0, !PT ;  /* 0x000000ff03067812 */ /* 0x000fc600078ec0ff */
[----:B------:R-:W-:Y:S02]  /*0280*/  VIADD R12, R7, 0xffffffff ;  /* 0xffffffff070c7836 */ /* 0x000fe40000000000 */
[----:B------:R-:W-:-:S03]  /*0290*/  VIADD R11, R6, 0xffffffff ;  /* 0xffffffff060b7836 */ /* 0x000fc60000000000 */
[----:B------:R-:W-:-:S04]  /*02a0*/  ISETP.GT.U32.AND P0, PT, R12, 0xfd, PT ;  /* 0x000000fd0c00780c */ /* 0x000fc80003f04070 */
[----:B------:R-:W-:-:S13]  /*02b0*/  ISETP.GT.U32.OR P0, PT, R11, 0xfd, P0 ;  /* 0x000000fd0b00780c */ /* 0x000fda0000704470 */
[----:B------:R-:W-:Y:S01]  /*02c0*/  @!P0 IMAD.MOV.U32 R10, RZ, RZ, RZ ;  /* 0x000000ffff0a8224 */ /* 0x000fe200078e00ff */
[----:B------:R-:W-:Y:S06]  /*02d0*/  @!P0 BRA `(.L_x_7) ;  /* 0x0000000000608947 */ /* 0x000fec0003800000 */
[----:B------:R-:W-:Y:S01]  /*02e0*/  FSETP.GTU.FTZ.AND P0, PT, |R0|, +INF , PT ;  /* 0x7f8000000000780b */ /* 0x000fe20003f1c200 */
[----:B------:R-:W-:Y:S01]  /*02f0*/  IMAD.MOV.U32 R3, RZ, RZ, R9 ;  /* 0x000000ffff037224 */ /* 0x000fe200078e0009 */
[----:B------:R-:W-:-:S04]  /*0300*/  FSETP.GTU.FTZ.AND P1, PT, |R9|, +INF , PT ;  /* 0x7f8000000900780b */ /* 0x000fc80003f3c200 */
[----:B------:R-:W-:-:S13]  /*0310*/  PLOP3.LUT P0, PT, P0, P1, PT, 0xf8, 0x8f ;  /* 0x00000000008f781c */ /* 0x000fda0000703f70 */
[----:B------:R-:W-:Y:S05]  /*0320*/  @P0 BRA `(.L_x_8) ;  /* 0x00000004004c0947 */ /* 0x000fea0003800000 */
[----:B------:R-:W-:-:S13]  /*0330*/  LOP3.LUT P0, RZ, R9, 0x7fffffff, R8, 0xc8, !PT ;  /* 0x7fffffff09ff7812 */ /* 0x000fda000780c808 */
[----:B------:R-:W-:Y:S05]  /*0340*/  @!P0 BRA `(.L_x_9) ;  /* 0x00000004003c8947 */ /* 0x000fea0003800000 */
[C---:B------:R-:W-:Y:S02]  /*0350*/  FSETP.NEU.FTZ.AND P2, PT, |R0|.reuse, +INF , PT ;  /* 0x7f8000000000780b */ /* 0x040fe40003f5d200 */
[----:B------:R-:W-:Y:S02]  /*0360*/  FSETP.NEU.FTZ.AND P1, PT, |R3|, +INF , PT ;  /* 0x7f8000000300780b */ /* 0x000fe40003f3d200 */
[----:B------:R-:W-:-:S11]  /*0370*/  FSETP.NEU.FTZ.AND P0, PT, |R0|, +INF , PT ;  /* 0x7f8000000000780b */ /* 0x000fd60003f1d200 */
[----:B------:R-:W-:Y:S05]  /*0380*/  @!P1 BRA !P2, `(.L_x_9) ;  /* 0x00000004002c9947 */ /* 0x000fea0005000000 */
[----:B------:R-:W-:-:S04]  /*0390*/  LOP3.LUT P2, RZ, R8, 0x7fffffff, RZ, 0xc0, !PT ;  /* 0x7fffffff08ff7812 */ /* 0x000fc8000784c0ff */
[----:B------:R-:W-:-:S13]  /*03a0*/  PLOP3.LUT P1, PT, P1, P2, PT, 0x2f, 0xf2 ;  /* 0x0000000000f2781c */ /* 0x000fda0000f24577 */
[----:B------:R-:W-:Y:S05]  /*03b0*/  @P1 BRA `(.L_x_10) ;  /* 0x0000000400181947 */ /* 0x000fea0003800000 */
[----:B------:R-:W-:-:S04]  /*03c0*/  LOP3.LUT P1, RZ, R9, 0x7fffffff, RZ, 0xc0, !PT ;  /* 0x7fffffff09ff7812 */ /* 0x000fc8000782c0ff */
[----:B------:R-:W-:-:S13]  /*03d0*/  PLOP3.LUT P0, PT, P0, P1, PT, 0x2f, 0xf2 ;  /* 0x0000000000f2781c */ /* 0x000fda0000702577 */
[----:B------:R-:W-:Y:S05]  /*03e0*/  @P0 BRA `(.L_x_11) ;  /* 0x0000000400000947 */ /* 0x000fea0003800000 */
[----:B------:R-:W-:Y:S02]  /*03f0*/  ISETP.GE.AND P0, PT, R11, RZ, PT ;  /* 0x000000ff0b00720c */ /* 0x000fe40003f06270 */
[----:B------:R-:W-:-:S11]  /*0400*/  ISETP.GE.AND P1, PT, R12, RZ, PT ;  /* 0x000000ff0c00720c */ /* 0x000fd60003f26270 */
[----:B------:R-:W-:Y:S02]  /*0410*/  @P0 IMAD.MOV.U32 R10, RZ, RZ, RZ ;  /* 0x000000ffff0a0224 */ /* 0x000fe400078e00ff */
[----:B------:R-:W-:Y:S01]  /*0420*/  @!P0 FFMA R8, R0, 1.84467440737095516160e+19, RZ ;  /* 0x5f80000000088823 */ /* 0x000fe200000000ff */
[----:B------:R-:W-:Y:S02]  /*0430*/  @!P0 IMAD.MOV.U32 R10, RZ, RZ, -0x40 ;  /* 0xffffffc0ff0a8424 */ /* 0x000fe400078e00ff */
[----:B------:R-:W-:Y:S02]  /*0440*/  @!P1 FFMA R9, R3, 1.84467440737095516160e+19, RZ ;  /* 0x5f80000003099823 */ /* 0x000fe400000000ff */
[----:B------:R-:W-:-:S07]  /*0450*/  @!P1 VIADD R10, R10, 0x40 ;  /* 0x000000400a0a9836 */ /* 0x000fce0000000000 */
.L_x_7:
[----:B------:R-:W-:Y:S01]  /*0460*/  LEA R0, R7, 0xc0800000, 0x17 ;  /* 0xc080000007007811 */ /* 0x000fe200078eb8ff */
[----:B------:R-:W-:Y:S01]  /*0470*/  VIADD R6, R6, 0xffffff81 ;  /* 0xffffff8106067836 */ /* 0x000fe20000000000 */
[----:B------:R-:W-:Y:S03]  /*0480*/  BSSY.RECONVERGENT B2, `(.L_x_12) ;  /* 0x0000035000027945 */ /* 0x000fe60003800200 */
[----:B------:R-:W-:Y:S01]  /*0490*/  IMAD.IADD R9, R9, 0x1, -R0 ;  /* 0x0000000109097824 */ /* 0x000fe200078e0a00 */
[C---:B------:R-:W-:Y:S01]  /*04a0*/  IADD3 R7, PT, PT, R6.reuse, 0x7f, -R7 ;  /* 0x0000007f06077810 */ /* 0x040fe20007ffe807 */
[----:B------:R-:W-:Y:S02]  /*04b0*/  IMAD R0, R6, -0x800000, R8 ;  /* 0xff80000006007824 */ /* 0x000fe400078e0208 */
[----:B------:R-:W0:Y:S01]  /*04c0*/  MUFU.RCP R3, R9 ;  /* 0x0000000900037308 */ /* 0x000e220000001000 */
[----:B------:R-:W-:Y:S01]  /*04d0*/  FADD.FTZ R11, -R9, -RZ ;  /* 0x800000ff090b7221 */ /* 0x000fe20000010100 */
[----:B------:R-:W-:-:S03]  /*04e0*/  IMAD.IADD R7, R7, 0x1, R10 ;  /* 0x0000000107077824 */ /* 0x000fc600078e020a */
[----:B0-----:R-:W-:-:S04]  /*04f0*/  FFMA R12, R3, R11, 1 ;  /* 0x3f800000030c7423 */ /* 0x001fc8000000000b */
[----:B------:R-:W-:-:S04]  /*0500*/  FFMA R12, R3, R12, R3 ;  /* 0x0000000c030c7223 */ /* 0x000fc80000000003 */
[----:B------:R-:W-:-:S04]  /*0510*/  FFMA R3, R0, R12, RZ ;  /* 0x0000000c00037223 */ /* 0x000fc800000000ff */
[----:B------:R-:W-:-:S04]  /*0520*/  FFMA R8, R11, R3, R0 ;  /* 0x000000030b087223 */ /* 0x000fc80000000000 */
[----:B------:R-:W-:-:S04]  /*0530*/  FFMA R13, R12, R8, R3 ;  /* 0x000000080c0d7223 */ /* 0x000fc80000000003 */
[----:B------:R-:W-:-:S04]  /*0540*/  FFMA R8, R11, R13, R0 ;  /* 0x0000000d0b087223 */ /* 0x000fc80000000000 */
[----:B------:R-:W-:-:S05]  /*0550*/  FFMA R0, R12, R8, R13 ;  /* 0x000000080c007223 */ /* 0x000fca000000000d */
[----:B------:R-:W-:-:S04]  /*0560*/  SHF.R.U32.HI R3, RZ, 0x17, R0 ;  /* 0x00000017ff037819 */ /* 0x000fc80000011600 */
[----:B------:R-:W-:-:S05]  /*0570*/  LOP3.LUT R3, R3, 0xff, RZ, 0xc0, !PT ;  /* 0x000000ff03037812 */ /* 0x000fca00078ec0ff */
[----:B------:R-:W-:-:S04]  /*0580*/  IMAD.IADD R9, R3, 0x1, R7 ;  /* 0x0000000103097824 */ /* 0x000fc800078e0207 */
[----:B------:R-:W-:-:S05]  /*0590*/  VIADD R3, R9, 0xffffffff ;  /* 0xffffffff09037836 */ /* 0x000fca0000000000 */
[----:B------:R-:W-:-:S13]  /*05a0*/  ISETP.GE.U32.AND P0, PT, R3, 0xfe, PT ;  /* 0x000000fe0300780c */ /* 0x000fda0003f06070 */
[----:B------:R-:W-:Y:S05]  /*05b0*/  @!P0 BRA `(.L_x_13) ;  /* 0x0000000000808947 */ /* 0x000fea0003800000 */
[----:B------:R-:W-:-:S13]  /*05c0*/  ISETP.GT.AND P0, PT, R9, 0xfe, PT ;  /* 0x000000fe0900780c */ /* 0x000fda0003f04270 */
[----:B------:R-:W-:Y:S05]  /*05d0*/  @P0 BRA `(.L_x_14) ;  /* 0x00000000006c0947 */ /* 0x000fea0003800000 */
[----:B------:R-:W-:-:S13]  /*05e0*/  ISETP.GE.AND P0, PT, R9, 0x1, PT ;  /* 0x000000010900780c */ /* 0x000fda0003f06270 */
[----:B------:R-:W-:Y:S05]  /*05f0*/  @P0 BRA `(.L_x_15) ;  /* 0x0000000000740947 */ /* 0x000fea0003800000 */
[----:B------:R-:W-:Y:S02]  /*0600*/  ISETP.GE.AND P0, PT, R9, -0x18, PT ;  /* 0xffffffe80900780c */ /* 0x000fe40003f06270 */
[----:B------:R-:W-:-:S11]  /*0610*/  LOP3.LUT R0, R0, 0x80000000, RZ, 0xc0, !PT ;  /* 0x8000000000007812 */ /* 0x000fd600078ec0ff */
[----:B------:R-:W-:Y:S05]  /*0620*/  @!P0 BRA `(.L_x_15) ;  /* 0x0000000000688947 */ /* 0x000fea0003800000 */
[CCC-:B------:R-:W-:Y:S01]  /*0630*/  FFMA.RZ R3, R12.reuse, R8.reuse, R13.reuse ;  /* 0x000000080c037223 */ /* 0x1c0fe2000000c00d */
[CCC-:B------:R-:W-:Y:S01]  /*0640*/  FFMA.RM R6, R12.reuse, R8.reuse, R13.reuse ;  /* 0x000000080c067223 */ /* 0x1c0fe2000000400d */
[C---:B------:R-:W-:Y:S02]  /*0650*/  ISETP.NE.AND P2, PT, R9.reuse, RZ, PT ;  /* 0x000000ff0900720c */ /* 0x040fe40003f45270 */
[----:B------:R-:W-:Y:S02]  /*0660*/  ISETP.NE.AND P1, PT, R9, RZ, PT ;  /* 0x000000ff0900720c */ /* 0x000fe40003f25270 */
[----:B------:R-:W-:Y:S01]  /*0670*/  LOP3.LUT R7, R3, 0x7fffff, RZ, 0xc0, !PT ;  /* 0x007fffff03077812 */ /* 0x000fe200078ec0ff */
[----:B------:R-:W-:Y:S01]  /*0680*/  FFMA.RP R3, R12, R8, R13 ;  /* 0x000000080c037223 */ /* 0x000fe2000000800d */
[----:B------:R-:W-:Y:S02]  /*0690*/  VIADD R8, R9, 0x20 ;  /* 0x0000002009087836 */ /* 0x000fe40000000000 */
[----:B------:R-:W-:Y:S01]  /*06a0*/  LOP3.LUT R7, R7, 0x800000, RZ, 0xfc, !PT ;  /* 0x0080000007077812 */ /* 0x000fe200078efcff */
[----:B------:R-:W-:Y:S01]  /*06b0*/  IMAD.MOV R9, RZ, RZ, -R9 ;  /* 0x000000ffff097224 */ /* 0x000fe200078e0a09 */
[----:B------:R-:W-:-:S02]  /*06c0*/  FSETP.NEU.FTZ.AND P0, PT, R3, R6, PT ;  /* 0x000000060300720b */ /* 0x000fc40003f1d000 */
[----:B------:R-:W-:Y:S02]  /*06d0*/  SHF.L.U32 R8, R7, R8, RZ ;  /* 0x0000000807087219 */ /* 0x000fe400000006ff */
[----:B------:R-:W-:Y:S02]  /*06e0*/  SEL R6, R9, RZ, P2 ;  /* 0x000000ff09067207 */ /* 0x000fe40001000000 */
[----:B------:R-:W-:Y:S02]  /*06f0*/  ISETP.NE.AND P1, PT, R8, RZ, P1 ;  /* 0x000000ff0800720c */ /* 0x000fe40000f25270 */
[----:B------:R-:W-:Y:S02]  /*0700*/  SHF.R.U32.HI R6, RZ, R6, R7 ;  /* 0x00000006ff067219 */ /* 0x000fe40000011607 */
[----:B------:R-:W-:Y:S02]  /*0710*/  PLOP3.LUT P0, PT, P0, P1, PT, 0xf8, 0x8f ;  /* 0x00000000008f781c */ /* 0x000fe40000703f70 */
[----:B------:R-:W-:-:S02]  /*0720*/  SHF.R.U32.HI R8, RZ, 0x1, R6 ;  /* 0x00000001ff087819 */ /* 0x000fc40000011606 */
[----:B------:R-:W-:-:S04]  /*0730*/  SEL R3, RZ, 0x1, !P0 ;  /* 0x00000001ff037807 */ /* 0x000fc80004000000 */
[----:B------:R-:W-:-:S04]  /*0740*/  LOP3.LUT R3, R3, 0x1, R8, 0xf8, !PT ;  /* 0x0000000103037812 */ /* 0x000fc800078ef808 */
[----:B------:R-:W-:-:S05]  /*0750*/  LOP3.LUT R3, R3, R6, RZ, 0xc0, !PT ;  /* 0x0000000603037212 */ /* 0x000fca00078ec0ff */
[----:B------:R-:W-:-:S05]  /*0760*/  IMAD.IADD R3, R8, 0x1, R3 ;  /* 0x0000000108037824 */ /* 0x000fca00078e0203 */
[----:B------:R-:W-:Y:S01]  /*0770*/  LOP3.LUT R0, R3, R0, RZ, 0xfc, !PT ;  /* 0x0000000003007212 */ /* 0x000fe200078efcff */
[----:B------:R-:W-:Y:S06]  /*0780*/  BRA `(.L_x_15) ;  /* 0x0000000000107947 */ /* 0x000fec0003800000 */
.L_x_14:
[----:B------:R-:W-:-:S04]  /*0790*/  LOP3.LUT R0, R0, 0x80000000, RZ, 0xc0, !PT ;  /* 0x8000000000007812 */ /* 0x000fc800078ec0ff */
[----:B------:R-:W-:Y:S01]  /*07a0*/  LOP3.LUT R0, R0, 0x7f800000, RZ, 0xfc, !PT ;  /* 0x7f80000000007812 */ /* 0x000fe200078efcff */
[----:B------:R-:W-:Y:S06]  /*07b0*/  BRA `(.L_x_15) ;  /* 0x0000000000047947 */ /* 0x000fec0003800000 */
.L_x_13:
[----:B------:R-:W-:-:S07]  /*07c0*/  IMAD R0, R7, 0x800000, R0 ;  /* 0x0080000007007824 */ /* 0x000fce00078e0200 */
.L_x_15:
[----:B------:R-:W-:Y:S05]  /*07d0*/  BSYNC.RECONVERGENT B2 ;  /* 0x0000000000027941 */ /* 0x000fea0003800200 */
.L_x_12:
[----:B------:R-:W-:Y:S05]  /*07e0*/  BRA `(.L_x_16) ;  /* 0x0000000000207947 */ /* 0x000fea0003800000 */
.L_x_11:
[----:B------:R-:W-:-:S04]  /*07f0*/  LOP3.LUT R0, R9, 0x80000000, R8, 0x48, !PT ;  /* 0x8000000009007812 */ /* 0x000fc800078e4808 */
[----:B------:R-:W-:Y:S01]  /*0800*/  LOP3.LUT R0, R0, 0x7f800000, RZ, 0xfc, !PT ;  /* 0x7f80000000007812 */ /* 0x000fe200078efcff */
[----:B------:R-:W-:Y:S06]  /*0810*/  BRA `(.L_x_16) ;  /* 0x0000000000147947 */ /* 0x000fec0003800000 */
.L_x_10:
[----:B------:R-:W-:Y:S01]  /*0820*/  LOP3.LUT R0, R9, 0x80000000, R8, 0x48, !PT ;  /* 0x8000000009007812 */ /* 0x000fe200078e4808 */
[----:B------:R-:W-:Y:S06]  /*0830*/  BRA `(.L_x_16) ;  /* 0x00000000000c7947 */ /* 0x000fec0003800000 */
.L_x_9:
[----:B------:R-:W0:Y:S01]  /*0840*/  MUFU.RSQ R0, -QNAN ;  /* 0xffc0000000007908 */ /* 0x000e220000001400 */
[----:B------:R-:W-:Y:S05]  /*0850*/  BRA `(.L_x_16) ;  /* 0x0000000000047947 */ /* 0x000fea0003800000 */
.L_x_8:
[----:B------:R-:W-:-:S07]  /*0860*/  FADD.FTZ R0, R0, R3 ;  /* 0x0000000300007221 */ /* 0x000fce0000010000 */
.L_x_16:
[----:B------:R-:W-:Y:S05]  /*0870*/  BSYNC.RECONVERGENT B1 ;  /* 0x0000000000017941 */ /* 0x000fea0003800200 */
.L_x_6:
[----:B------:R-:W-:-:S04]  /*0880*/  IMAD.MOV.U32 R3, RZ, RZ, 0x0 ;  /* 0x00000000ff037424 */ /* 0x000fc800078e00ff */
[----:B0-----:R-:W-:Y:S05]  /*0890*/  RET.REL.NODEC R2 `(_Z20kernel_divideStable2PfS_fi) ;  /* 0xfffffff402d87950 */ /* 0x001fea0003c3ffff */
.L_x_17:
        /* <DEDUP_REMOVED lines=14> */
.L_x_18:


//--------------------- .nv.shared.reserved.0     --------------------------
	.section	.nv.shared.reserved.0,"aw",@nobits
	.weak		__nv_reservedSMEM_offset_0_alias
	.size		__nv_reservedSMEM_offset_0_alias, 0, 64
	.other		__nv_reservedSMEM_offset_0_alias,@"STO_CUDA_RESERVED_SHARED STV_DEFAULT"
__nv_reservedSMEM_offset_0_alias:
	.zero		0
	.zero		64


//--------------------- .nv.constant0._Z11kernel_copyPfS_i --------------------------
	.section	.nv.constant0._Z11kernel_copyPfS_i,"a",@progbits
	.sectionflags	@""
	.align	4
.nv.constant0._Z11kernel_copyPfS_i:
	.zero		916


//--------------------- .nv.constant0._Z19kernel_multiplyConjPfS_i --------------------------
	.section	.nv.constant0._Z19kernel_multiplyConjPfS_i,"a",@progbits
	.sectionflags	@""
	.align	4
.nv.constant0._Z19kernel_multiplyConjPfS_i:
	.zero		916


//--------------------- .nv.constant0._Z20kernel_multiply_realPfS_i --------------------------
	.section	.nv.constant0._Z20kernel_multiply_realPfS_i,"a",@progbits
	.sectionflags	@""
	.align	4
.nv.constant0._Z20kernel_multiply_realPfS_i:
	.zero		916


//--------------------- .nv.constant0._Z23kernel_multiply_complexPfS_i --------------------------
	.section	.nv.constant0._Z23kernel_multiply_complexPfS_i,"a",@progbits
	.sectionflags	@""
	.align	4
.nv.constant0._Z23kernel_multiply_complexPfS_i:
	.zero		916


//--------------------- .nv.constant0._Z20kernel_divideStable2PfS_fi --------------------------
	.section	.nv.constant0._Z20kernel_divideStable2PfS_fi,"a",@progbits
	.sectionflags	@""
	.align	4
.nv.constant0._Z20kernel_divideStable2PfS_fi:
	.zero		920


//--------------------- SYMBOLS --------------------------

	.type		.nv.reservedSmem.offset0,@object
	.size		.nv.reservedSmem.offset0,0x4
